	.headerflags	@"EF_CUDA_TEXMODE_UNIFIED EF_CUDA_64BIT_ADDRESS EF_CUDA_ACCELERATORS EF_CUDA_SM90 EF_CUDA_VIRTUAL_SM(EF_CUDA_SM90)"
	.elftype	@"ET_EXEC"


//--------------------- .nv.info                  --------------------------
	.section	.nv.info,"",@"SHT_CUDA_INFO"
	.align	4


	//----- nvinfo : EIATTR_REGCOUNT
	.align		4
        /*0000*/ 	.byte	0x04, 0x2f
        /*0002*/ 	.short	(.L_1 - .L_0)
	.align		4
.L_0:
        /*0004*/ 	.word	index@(triton_poi_fused_mul_1)
        /*0008*/ 	.word	0x0000000c


	//----- nvinfo : EIATTR_MIN_STACK_SIZE
	.align		4
.L_1:
        /*000c*/ 	.byte	0x04, 0x12
        /*000e*/ 	.short	(.L_3 - .L_2)
	.align		4
.L_2:
        /*0010*/ 	.word	index@(triton_poi_fused_mul_1)
        /*0014*/ 	.word	0x00000000


	//----- nvinfo : EIATTR_FRAME_SIZE
	.align		4
.L_3:
        /*0018*/ 	.byte	0x04, 0x11
        /*001a*/ 	.short	(.L_5 - .L_4)
	.align		4
.L_4:
        /*001c*/ 	.word	index@(triton_poi_fused_mul_1)
        /*0020*/ 	.word	0x00000000


	//----- nvinfo : EIATTR_MIN_STACK_SIZE
	.align		4
.L_5:
        /*0024*/ 	.byte	0x04, 0x12
        /*0026*/ 	.short	(.L_7 - .L_6)
	.align		4
.L_6:
        /*0028*/ 	.word	index@(triton_poi_fused_mul_1)
        /*002c*/ 	.word	0x00000000
.L_7:


//--------------------- .nv.info.triton_poi_fused_mul_1 --------------------------
	.section	.nv.info.triton_poi_fused_mul_1,"",@"SHT_CUDA_INFO"
	.sectionflags	@""
	.align	4


	//----- nvinfo : EIATTR_CUDA_API_VERSION
	.align		4
        /*0000*/ 	.byte	0x04, 0x37
        /*0002*/ 	.short	(.L_9 - .L_8)
.L_8:
        /*0004*/ 	.word	0x0000007c


	//----- nvinfo : EIATTR_KPARAM_INFO
	.align		4
.L_9:
        /*0008*/ 	.byte	0x04, 0x17
        /*000a*/ 	.short	(.L_11 - .L_10)
.L_10:
        /*000c*/ 	.word	0x00000000
        /*0010*/ 	.short	0x0002
        /*0012*/ 	.short	0x0010
        /*0014*/ 	.byte	0x00, 0xf0, 0x11, 0x00


	//----- nvinfo : EIATTR_KPARAM_INFO
	.align		4
.L_11:
        /*0018*/ 	.byte	0x04, 0x17
        /*001a*/ 	.short	(.L_13 - .L_12)
.L_12:
        /*001c*/ 	.word	0x00000000
        /*0020*/ 	.short	0x0001
        /*0022*/ 	.short	0x0008
        /*0024*/ 	.byte	0x00, 0xf4, 0x21, 0x00


	//----- nvinfo : EIATTR_KPARAM_INFO
	.align		4
.L_13:
        /*0028*/ 	.byte	0x04, 0x17
        /*002a*/ 	.short	(.L_15 - .L_14)
.L_14:
        /*002c*/ 	.word	0x00000000
        /*0030*/ 	.short	0x0000
        /*0032*/ 	.short	0x0000
        /*0034*/ 	.byte	0x00, 0xf4, 0x21, 0x00


	//----- nvinfo : EIATTR_SPARSE_MMA_MASK
	.align		4
.L_15:
        /*0038*/ 	.byte	0x03, 0x50
        /*003a*/ 	.short	0x0000


	//----- nvinfo : EIATTR_MAXREG_COUNT
	.align		4
        /*003c*/ 	.byte	0x03, 0x1b
        /*003e*/ 	.short	0x00ff


	//----- nvinfo : EIATTR_EXIT_INSTR_OFFSETS
	.align		4
        /*0040*/ 	.byte	0x04, 0x1c
        /*0042*/ 	.short	(.L_17 - .L_16)


	//   ....[0]....
.L_16:
        /*0044*/ 	.word	0x00000170


	//   ....[1]....
        /*0048*/ 	.word	0x00000190


	//----- nvinfo : EIATTR_REQNTID
	.align		4
.L_17:
        /*004c*/ 	.byte	0x04, 0x10
        /*004e*/ 	.short	(.L_19 - .L_18)
.L_18:
        /*0050*/ 	.word	0x00000020
        /*0054*/ 	.word	0x00000001
        /*0058*/ 	.word	0x00000001


	//----- nvinfo : EIATTR_CBANK_PARAM_SIZE
	.align		4
.L_19:
        /*005c*/ 	.byte	0x03, 0x19
        /*005e*/ 	.short	0x0014


	//----- nvinfo : EIATTR_PARAM_CBANK
	.align		4
        /*0060*/ 	.byte	0x04, 0x0a
        /*0062*/ 	.short	(.L_21 - .L_20)
	.align		4
.L_20:
        /*0064*/ 	.word	index@(.nv.constant0.triton_poi_fused_mul_1)
        /*0068*/ 	.short	0x0210
        /*006a*/ 	.short	0x0014


	//----- nvinfo : EIATTR_SW_WAR
	.align		4
.L_21:
        /*006c*/ 	.byte	0x04, 0x36
        /*006e*/ 	.short	(.L_23 - .L_22)
.L_22:
        /*0070*/ 	.word	0x00000008
.L_23:


//--------------------- .nv.callgraph             --------------------------
	.section	.nv.callgraph,"",@"SHT_CUDA_CALLGRAPH"
	.align	4
	.sectionentsize	8
	.align		4
        /*0000*/ 	.word	0x00000000
	.align		4
        /*0004*/ 	.word	0xffffffff
	.align		4
        /*0008*/ 	.word	0x00000000
	.align		4
        /*000c*/ 	.word	0xfffffffe
	.align		4
        /*0010*/ 	.word	0x00000000
	.align		4
        /*0014*/ 	.word	0xfffffffd
	.align		4
        /*0018*/ 	.word	0x00000000
	.align		4
        /*001c*/ 	.word	0xfffffffc


//--------------------- .text.triton_poi_fused_mul_1 --------------------------
	.section	.text.triton_poi_fused_mul_1,"ax",@progbits
	.align	128
        .global         triton_poi_fused_mul_1
        .type           triton_poi_fused_mul_1,@function
        .size           triton_poi_fused_mul_1,(.L_x_1 - triton_poi_fused_mul_1)
        .other          triton_poi_fused_mul_1,@"STO_CUDA_ENTRY STV_DEFAULT"
triton_poi_fused_mul_1:
.text.triton_poi_fused_mul_1:
[----:B------:R-:W0:Y:S02]  /*0000*/  LDC R1, c[0x0][0x28] ;  /* 0x00000a00ff017b82 */ /* 0x000e240000000800 */
[----:B------:R-:W1:Y:S01]  /*0010*/  S2R R8, SR_TID.X ;  /* 0x0000000000087919 */ /* 0x000e620000002100 */
[----:B------:R-:W2:Y:S01]  /*0020*/  LDC.64 R4, c[0x0][0x218] ;  /* 0x00008600ff047b82 */ /* 0x000ea20000000a00 */
[----:B------:R-:W-:Y:S01]  /*0030*/  ULDC.64 UR4, c[0x0][0x208] ;  /* 0x0000820000047ab9 */ /* 0x000fe20000000a00 */
[----:B------:R-:W3:Y:S06]  /*0040*/  S2R R7, SR_CTAID.X ;  /* 0x0000000000077919 */ /* 0x000eec0000002500 */
[----:B------:R-:W4:Y:S01]  /*0050*/  LDC.64 R2, c[0x0][0x210] ;  /* 0x00008400ff027b82 */ /* 0x000f220000000a00 */
[----:B-1----:R-:W-:-:S02]  /*0060*/  LOP3.LUT R0, R8, 0xf, RZ, 0xc0, !PT ;  /* 0x0000000f08007812 */ /* 0x002fc400078ec0ff */
[----:B---3--:R-:W-:-:S03]  /*0070*/  SHF.R.S32.HI R6, RZ, 0x1b, R7 ;  /* 0x0000001bff067819 */ /* 0x008fc60000011407 */
[----:B------:R-:W-:Y:S01]  /*0080*/  IMAD R7, R7, 0x10, R0 ;  /* 0x0000001007077824 */ /* 0x000fe200078e0200 */
[----:B------:R-:W-:-:S03]  /*0090*/  SGXT R0, R6, 0x1 ;  /* 0x000000010600781a */ /* 0x000fc60000000200 */
[C---:B----4-:R-:W-:Y:S01]  /*00a0*/  IMAD.WIDE R2, R7.reuse, 0x4, R2 ;  /* 0x0000000407027825 */ /* 0x050fe200078e0202 */
[----:B------:R-:W-:Y:S02]  /*00b0*/  ISETP.GE.AND P0, PT, R7, 0x10, PT ;  /* 0x000000100700780c */ /* 0x000fe40003f06270 */
[----:B------:R-:W-:-:S04]  /*00c0*/  LEA.HI R0, R0, R7, RZ, 0x2 ;  /* 0x0000000700007211 */ /* 0x000fc800078f10ff */
[----:B------:R-:W-:-:S05]  /*00d0*/  LOP3.LUT R0, R0, 0xfffffffc, RZ, 0xc0, !PT ;  /* 0xfffffffc00007812 */ /* 0x000fca00078ec0ff */
[----:B------:R-:W-:Y:S02]  /*00e0*/  IMAD.IADD R9, R7, 0x1, -R0 ;  /* 0x0000000107097824 */ /* 0x000fe400078e0a00 */
[----:B------:R-:W-:Y:S02]  /*00f0*/  IMAD.MOV.U32 R0, RZ, RZ, RZ ;  /* 0x000000ffff007224 */ /* 0x000fe400078e00ff */
[----:B--2---:R-:W-:-:S04]  /*0100*/  IMAD.WIDE R4, R9, 0x4, R4 ;  /* 0x0000000409047825 */ /* 0x004fc800078e0204 */
[----:B------:R-:W-:Y:S01]  /*0110*/  IMAD.MOV.U32 R9, RZ, RZ, RZ ;  /* 0x000000ffff097224 */ /* 0x000fe200078e00ff */
[----:B------:R-:W2:Y:S05]  /*0120*/  @!P0 LDG.E R0, desc[UR4][R2.64] ;  /* 0x0000000402008981 */ /* 0x000eaa000c1e1900 */
[----:B------:R-:W2:Y:S01]  /*0130*/  @!P0 LDG.E.EL R9, desc[UR4][R4.64] ;  /* 0x0000000404098981 */ /* 0x000ea2000c2e1900 */
[----:B------:R-:W-:-:S04]  /*0140*/  LOP3.LUT P0, RZ, R8, 0x10, RZ, 0xc0, !PT ;  /* 0x0000001008ff7812 */ /* 0x000fc8000780c0ff */
[----:B------:R-:W-:Y:S01]  /*0150*/  ISETP.LT.AND P0, PT, R7, 0x10, !P0 ;  /* 0x000000100700780c */ /* 0x000fe20004701270 */
[----:B--2---:R-:W-:-:S12]  /*0160*/  FADD R9, R9, R0 ;  /* 0x0000000009097221 */ /* 0x004fd80000000000 */
[----:B------:R-:W-:Y:S05]  /*0170*/  @!P0 EXIT ;  /* 0x000000000000894d */ /* 0x000fea0003800000 */
[----:B------:R-:W-:Y:S01]  /*0180*/  STG.E desc[UR4][R2.64], R9 ;  /* 0x0000000902007986 */ /* 0x000fe2000c101904 */
[----:B------:R-:W-:Y:S05]  /*0190*/  EXIT ;  /* 0x000000000000794d */ /* 0x000fea0003800000 */
.L_x_0:
[----:B------:R-:W-:-:S00]  /*01a0*/  BRA `(.L_x_0) ;  /* 0xfffffffc00fc7947 */ /* 0x000fc0000383ffff */
[----:B------:R-:W-:-:S00]  /*01b0*/  NOP ;  /* 0x0000000000007918 */ /* 0x000fc00000000000 */
        /* <DEDUP_REMOVED lines=12> */
.L_x_1:


//--------------------- .nv.constant0.triton_poi_fused_mul_1 --------------------------
	.section	.nv.constant0.triton_poi_fused_mul_1,"a",@progbits
	.sectionflags	@""
	.align	4
.nv.constant0.triton_poi_fused_mul_1:
	.zero		548
